//
// Generated by NVIDIA NVVM Compiler
//
// Compiler Build ID: CL-36424714
// Cuda compilation tools, release 13.0, V13.0.88
// Based on NVVM 20.0.0
//

.version 9.0
.target sm_100
.address_size 64

	// .globl	_Z29generate_random_inputs_kernelPiii
.global .align 4 .b8 precalc_xorwow_matrix[102400];
.global .align 4 .b8 precalc_xorwow_offset_matrix[102400];
.global .align 4 .b8 mrg32k3aM1[2304];
.global .align 4 .b8 mrg32k3aM2[2304];
.global .align 4 .b8 mrg32k3aM1SubSeq[2016];
.global .align 4 .b8 mrg32k3aM2SubSeq[2016];
.global .align 4 .b8 mrg32k3aM1Seq[2304];
.global .align 4 .b8 mrg32k3aM2Seq[2304];
.const .align 8 .b8 __cr_lgamma_table[72];

.visible .entry _Z29generate_random_inputs_kernelPiii(
	.param .u64 .ptr .align 1 _Z29generate_random_inputs_kernelPiii_param_0,
	.param .u32 _Z29generate_random_inputs_kernelPiii_param_1,
	.param .u32 _Z29generate_random_inputs_kernelPiii_param_2
)
{
	.reg .pred 	%p<3>;
	.reg .b32 	%r<27>;
	.reg .b64 	%rd<5>;

	ld.param.u64 	%rd1, [_Z29generate_random_inputs_kernelPiii_param_0];
	ld.param.u32 	%r3, [_Z29generate_random_inputs_kernelPiii_param_1];
	ld.param.u32 	%r2, [_Z29generate_random_inputs_kernelPiii_param_2];
	mov.u32 	%r4, %ctaid.x;
	mov.u32 	%r5, %ntid.x;
	mov.u32 	%r6, %tid.x;
	mad.lo.s32 	%r1, %r4, %r5, %r6;
	setp.ge.s32 	%p1, %r1, %r3;
	@%p1 bra 	$L__BB0_2;
	cvta.to.global.u64 	%rd2, %rd1;
	add.s32 	%r7, %r2, %r1;
	xor.b32  	%r8, %r7, -1429050551;
	mul.lo.s32 	%r9, %r8, 1099087573;
	setp.gt.s32 	%p2, %r7, -1;
	selp.b32 	%r10, -638133224, -1940497825, %p2;
	add.s32 	%r11, %r9, 123456789;
	add.s32 	%r12, %r9, 5783321;
	shr.u32 	%r13, %r11, 2;
	xor.b32  	%r14, %r13, %r11;
	shl.b32 	%r15, %r12, 4;
	shl.b32 	%r16, %r14, 1;
	xor.b32  	%r17, %r15, %r16;
	xor.b32  	%r18, %r17, %r12;
	xor.b32  	%r19, %r18, %r14;
	add.s32 	%r20, %r9, %r10;
	add.s32 	%r21, %r20, %r19;
	add.s32 	%r22, %r21, 362437;
	mul.hi.u32 	%r23, %r22, 274877907;
	shr.u32 	%r24, %r23, 6;
	mul.lo.s32 	%r25, %r24, 1000;
	sub.s32 	%r26, %r22, %r25;
	mul.wide.s32 	%rd3, %r1, 4;
	add.s64 	%rd4, %rd2, %rd3;
	st.global.u32 	[%rd4], %r26;
$L__BB0_2:
	ret;

}
	// .globl	_Z23compute_expected_kernelPiS_i
.visible .entry _Z23compute_expected_kernelPiS_i(
	.param .u64 .ptr .align 1 _Z23compute_expected_kernelPiS_i_param_0,
	.param .u64 .ptr .align 1 _Z23compute_expected_kernelPiS_i_param_1,
	.param .u32 _Z23compute_expected_kernelPiS_i_param_2
)
{
	.reg .pred 	%p<2>;
	.reg .b32 	%r<8>;
	.reg .b64 	%rd<8>;

	ld.param.u64 	%rd1, [_Z23compute_expected_kernelPiS_i_param_0];
	ld.param.u64 	%rd2, [_Z23compute_expected_kernelPiS_i_param_1];
	ld.param.u32 	%r2, [_Z23compute_expected_kernelPiS_i_param_2];
	mov.u32 	%r3, %ctaid.x;
	mov.u32 	%r4, %ntid.x;
	mov.u32 	%r5, %tid.x;
	mad.lo.s32 	%r1, %r3, %r4, %r5;
	setp.ge.s32 	%p1, %r1, %r2;
	@%p1 bra 	$L__BB1_2;
	cvta.to.global.u64 	%rd3, %rd1;
	cvta.to.global.u64 	%rd4, %rd2;
	mul.wide.s32 	%rd5, %r1, 4;
	add.s64 	%rd6, %rd3, %rd5;
	ld.global.u32 	%r6, [%rd6];
	shl.b32 	%r7, %r6, 1;
	add.s64 	%rd7, %rd4, %rd5;
	st.global.u32 	[%rd7], %r7;
$L__BB1_2:
	ret;

}


// ===== COMPILED SASS (sm_100) =====

	.target	sm_100

	.elftype	@"ET_EXEC"


//--------------------- .note.nv.tkinfo           --------------------------
	.section	.note.nv.tkinfo,"",@"SHT_NOTE"
	.sectionflags	@"SHF_NOTE_NV_TKINFO"
	.tkinfo
        /*0018*/ 	.word	0x00000002
        /*0030*/ 	.string	""
        /*0030*/ 	.string	"ptxas"
        /*0030*/ 	.string	"Cuda compilation tools, release 13.0, V13.0.88"
        /*0030*/ 	.string	"Build cuda_13.0.r13.0/compiler.36424714_0"
        /*0030*/ 	.string	"-arch sm_100 -m 64 "



//--------------------- .note.nv.cuinfo           --------------------------
	.section	.note.nv.cuinfo,"",@"SHT_NOTE"
	.sectionflags	@"SHF_NOTE_NV_CUINFO"
        /*0018*/ 	.short	0x0002
        /*001a*/ 	.short	0x0064
        /*001c*/ 	.short	0x0082
	.zero		2


//--------------------- .nv.info                  --------------------------
	.section	.nv.info,"",@"SHT_CUDA_INFO"
	.align	4


	//----- nvinfo : EIATTR_REGCOUNT
	.align		4
        /*0000*/ 	.byte	0x04, 0x2f
        /*0002*/ 	.short	(.L_10 - .L_9)
	.align		4
.L_9:
        /*0004*/ 	.word	index@(_Z29generate_random_inputs_kernelPiii)
        /*0008*/ 	.word	0x0000000d


	//----- nvinfo : EIATTR_FRAME_SIZE
	.align		4
.L_10:
        /*000c*/ 	.byte	0x04, 0x11
        /*000e*/ 	.short	(.L_12 - .L_11)
	.align		4
.L_11:
        /*0010*/ 	.word	index@(_Z29generate_random_inputs_kernelPiii)
        /*0014*/ 	.word	0x00000000


	//----- nvinfo : EIATTR_REGCOUNT
	.align		4
.L_12:
        /*0018*/ 	.byte	0x04, 0x2f
        /*001a*/ 	.short	(.L_14 - .L_13)
	.align		4
.L_13:
        /*001c*/ 	.word	index@(_Z23compute_expected_kernelPiS_i)
        /*0020*/ 	.word	0x0000000a


	//----- nvinfo : EIATTR_FRAME_SIZE
	.align		4
.L_14:
        /*0024*/ 	.byte	0x04, 0x11
        /*0026*/ 	.short	(.L_16 - .L_15)
	.align		4
.L_15:
        /*0028*/ 	.word	index@(_Z23compute_expected_kernelPiS_i)
        /*002c*/ 	.word	0x00000000


	//----- nvinfo : EIATTR_MIN_STACK_SIZE
	.align		4
.L_16:
        /*0030*/ 	.byte	0x04, 0x12
        /*0032*/ 	.short	(.L_18 - .L_17)
	.align		4
.L_17:
        /*0034*/ 	.word	index@(_Z23compute_expected_kernelPiS_i)
        /*0038*/ 	.word	0x00000000


	//----- nvinfo : EIATTR_MIN_STACK_SIZE
	.align		4
.L_18:
        /*003c*/ 	.byte	0x04, 0x12
        /*003e*/ 	.short	(.L_20 - .L_19)
	.align		4
.L_19:
        /*0040*/ 	.word	index@(_Z29generate_random_inputs_kernelPiii)
        /*0044*/ 	.word	0x00000000
.L_20:


//--------------------- .nv.compat                --------------------------
	.section	.nv.compat,"",@"SHT_CUDA_COMPAT_INFO"
	.align	4
        /*0000*/ 	.byte	0x02, 0x09, 0x00, 0x00, 0x02, 0x02, 0x01, 0x00, 0x02, 0x05, 0x05, 0x00, 0x03, 0x07, 0x01, 0x01
        /*0010*/ 	.byte	0x02, 0x03, 0x00, 0x00, 0x02, 0x06, 0x01, 0x00, 0x04, 0x0b, 0x08, 0x00, 0x09, 0x00, 0x00, 0x00
        /*0020*/ 	.byte	0x00, 0x00, 0x00, 0x00


//--------------------- .nv.info._Z23compute_expected_kernelPiS_i --------------------------
	.section	.nv.info._Z23compute_expected_kernelPiS_i,"",@"SHT_CUDA_INFO"
	.sectionflags	@""
	.align	4


	//----- nvinfo : EIATTR_CUDA_API_VERSION
	.align		4
        /*0000*/ 	.byte	0x04, 0x37
        /*0002*/ 	.short	(.L_22 - .L_21)
.L_21:
        /*0004*/ 	.word	0x00000082


	//----- nvinfo : EIATTR_KPARAM_INFO
	.align		4
.L_22:
        /*0008*/ 	.byte	0x04, 0x17
        /*000a*/ 	.short	(.L_24 - .L_23)
.L_23:
        /*000c*/ 	.word	0x00000000
        /*0010*/ 	.short	0x0002
        /*0012*/ 	.short	0x0010
        /*0014*/ 	.byte	0x00, 0xf0, 0x11, 0x00


	//----- nvinfo : EIATTR_KPARAM_INFO
	.align		4
.L_24:
        /*0018*/ 	.byte	0x04, 0x17
        /*001a*/ 	.short	(.L_26 - .L_25)
.L_25:
        /*001c*/ 	.word	0x00000000
        /*0020*/ 	.short	0x0001
        /*0022*/ 	.short	0x0008
        /*0024*/ 	.byte	0x00, 0xf5, 0x21, 0x00


	//----- nvinfo : EIATTR_KPARAM_INFO
	.align		4
.L_26:
        /*0028*/ 	.byte	0x04, 0x17
        /*002a*/ 	.short	(.L_28 - .L_27)
.L_27:
        /*002c*/ 	.word	0x00000000
        /*0030*/ 	.short	0x0000
        /*0032*/ 	.short	0x0000
        /*0034*/ 	.byte	0x00, 0xf5, 0x21, 0x00


	//----- nvinfo : EIATTR_SPARSE_MMA_MASK
	.align		4
.L_28:
        /*0038*/ 	.byte	0x03, 0x50
        /*003a*/ 	.short	0x0000


	//----- nvinfo : EIATTR_MAXREG_COUNT
	.align		4
        /*003c*/ 	.byte	0x03, 0x1b
        /*003e*/ 	.short	0x00ff


	//----- nvinfo : EIATTR_MERCURY_ISA_VERSION
	.align		4
        /*0040*/ 	.byte	0x03, 0x5f
        /*0042*/ 	.short	0x0101


	//----- nvinfo : EIATTR_VRC_CTA_INIT_COUNT
	.align		4
        /*0044*/ 	.byte	0x02, 0x4a
	.zero		1
	.zero		1


	//----- nvinfo : EIATTR_EXIT_INSTR_OFFSETS
	.align		4
        /*0048*/ 	.byte	0x04, 0x1c
        /*004a*/ 	.short	(.L_30 - .L_29)


	//   ....[0]....
.L_29:
        /*004c*/ 	.word	0x00000070


	//   ....[1]....
        /*0050*/ 	.word	0x00000100


	//----- nvinfo : EIATTR_CBANK_PARAM_SIZE
	.align		4
.L_30:
        /*0054*/ 	.byte	0x03, 0x19
        /*0056*/ 	.short	0x0014


	//----- nvinfo : EIATTR_PARAM_CBANK
	.align		4
        /*0058*/ 	.byte	0x04, 0x0a
        /*005a*/ 	.short	(.L_32 - .L_31)
	.align		4
.L_31:
        /*005c*/ 	.word	index@(.nv.constant0._Z23compute_expected_kernelPiS_i)
        /*0060*/ 	.short	0x0380
        /*0062*/ 	.short	0x0014


	//----- nvinfo : EIATTR_SW_WAR
	.align		4
.L_32:
        /*0064*/ 	.byte	0x04, 0x36
        /*0066*/ 	.short	(.L_34 - .L_33)
.L_33:
        /*0068*/ 	.word	0x00000008
.L_34:


//--------------------- .nv.info._Z29generate_random_inputs_kernelPiii --------------------------
	.section	.nv.info._Z29generate_random_inputs_kernelPiii,"",@"SHT_CUDA_INFO"
	.sectionflags	@""
	.align	4


	//----- nvinfo : EIATTR_CUDA_API_VERSION
	.align		4
        /*0000*/ 	.byte	0x04, 0x37
        /*0002*/ 	.short	(.L_36 - .L_35)
.L_35:
        /*0004*/ 	.word	0x00000082


	//----- nvinfo : EIATTR_KPARAM_INFO
	.align		4
.L_36:
        /*0008*/ 	.byte	0x04, 0x17
        /*000a*/ 	.short	(.L_38 - .L_37)
.L_37:
        /*000c*/ 	.word	0x00000000
        /*0010*/ 	.short	0x0002
        /*0012*/ 	.short	0x000c
        /*0014*/ 	.byte	0x00, 0xf0, 0x11, 0x00


	//----- nvinfo : EIATTR_KPARAM_INFO
	.align		4
.L_38:
        /*0018*/ 	.byte	0x04, 0x17
        /*001a*/ 	.short	(.L_40 - .L_39)
.L_39:
        /*001c*/ 	.word	0x00000000
        /*0020*/ 	.short	0x0001
        /*0022*/ 	.short	0x0008
        /*0024*/ 	.byte	0x00, 0xf0, 0x11, 0x00


	//----- nvinfo : EIATTR_KPARAM_INFO
	.align		4
.L_40:
        /*0028*/ 	.byte	0x04, 0x17
        /*002a*/ 	.short	(.L_42 - .L_41)
.L_41:
        /*002c*/ 	.word	0x00000000
        /*0030*/ 	.short	0x0000
        /*0032*/ 	.short	0x0000
        /*0034*/ 	.byte	0x00, 0xf5, 0x21, 0x00


	//----- nvinfo : EIATTR_SPARSE_MMA_MASK
	.align		4
.L_42:
        /*0038*/ 	.byte	0x03, 0x50
        /*003a*/ 	.short	0x0000


	//----- nvinfo : EIATTR_MAXREG_COUNT
	.align		4
        /*003c*/ 	.byte	0x03, 0x1b
        /*003e*/ 	.short	0x00ff


	//----- nvinfo : EIATTR_MERCURY_ISA_VERSION
	.align		4
        /*0040*/ 	.byte	0x03, 0x5f
        /*0042*/ 	.short	0x0101


	//----- nvinfo : EIATTR_VRC_CTA_INIT_COUNT
	.align		4
        /*0044*/ 	.byte	0x02, 0x4a
	.zero		1
	.zero		1


	//----- nvinfo : EIATTR_EXIT_INSTR_OFFSETS
	.align		4
        /*0048*/ 	.byte	0x04, 0x1c
        /*004a*/ 	.short	(.L_44 - .L_43)


	//   ....[0]....
.L_43:
        /*004c*/ 	.word	0x00000070


	//   ....[1]....
        /*0050*/ 	.word	0x000001f0


	//----- nvinfo : EIATTR_CBANK_PARAM_SIZE
	.align		4
.L_44:
        /*0054*/ 	.byte	0x03, 0x19
        /*0056*/ 	.short	0x0010


	//----- nvinfo : EIATTR_PARAM_CBANK
	.align		4
        /*0058*/ 	.byte	0x04, 0x0a
        /*005a*/ 	.short	(.L_46 - .L_45)
	.align		4
.L_45:
        /*005c*/ 	.word	index@(.nv.constant0._Z29generate_random_inputs_kernelPiii)
        /*0060*/ 	.short	0x0380
        /*0062*/ 	.short	0x0010


	//----- nvinfo : EIATTR_SW_WAR
	.align		4
.L_46:
        /*0064*/ 	.byte	0x04, 0x36
        /*0066*/ 	.short	(.L_48 - .L_47)
.L_47:
        /*0068*/ 	.word	0x00000008
.L_48:


//--------------------- .nv.callgraph             --------------------------
	.section	.nv.callgraph,"",@"SHT_CUDA_CALLGRAPH"
	.align	4
	.sectionentsize	8
	.align		4
        /*0000*/ 	.word	0x00000000
	.align		4
        /*0004*/ 	.word	0xffffffff
	.align		4
        /*0008*/ 	.word	0x00000000
	.align		4
        /*000c*/ 	.word	0xfffffffe
	.align		4
        /*0010*/ 	.word	0x00000000
	.align		4
        /*0014*/ 	.word	0xfffffffd
	.align		4
        /*0018*/ 	.word	0x00000000
	.align		4
        /*001c*/ 	.word	0xfffffffc


//--------------------- .nv.constant4             --------------------------
	.section	.nv.constant4,"a",@progbits
	.align	8
	.align		8
.nv.constant4:
        /*0000*/ 	.dword	precalc_xorwow_matrix
	.align		8
        /*0008*/ 	.dword	precalc_xorwow_offset_matrix
	.align		8
        /*0010*/ 	.dword	mrg32k3aM1
	.align		8
        /*0018*/ 	.dword	mrg32k3aM2
	.align		8
        /*0020*/ 	.dword	mrg32k3aM1SubSeq
	.align		8
        /*0028*/ 	.dword	mrg32k3aM2SubSeq
	.align		8
        /*0030*/ 	.dword	mrg32k3aM1Seq
	.align		8
        /*0038*/ 	.dword	mrg32k3aM2Seq


//--------------------- .nv.constant3             --------------------------
	.section	.nv.constant3,"a",@progbits
	.align	8
.nv.constant3:
	.type		__cr_lgamma_table,@object
	.size		__cr_lgamma_table,(.L_8 - __cr_lgamma_table)
__cr_lgamma_table:
        /*0000*/ 	.byte	0x00, 0x00, 0x00, 0x00, 0x00, 0x00, 0x00, 0x00, 0x00, 0x00, 0x00, 0x00, 0x00, 0x00, 0x00, 0x00
        /*0010*/ 	.byte	0xef, 0x39, 0xfa, 0xfe, 0x42, 0x2e, 0xe6, 0x3f, 0x02, 0x20, 0x2a, 0xfa, 0x0b, 0xab, 0xfc, 0x3f
        /*0020*/ 	.byte	0xf9, 0x2c, 0x92, 0x7c, 0xa7, 0x6c, 0x09, 0x40, 0xc9, 0x79, 0x44, 0x3c, 0x64, 0x26, 0x13, 0x40
        /*0030*/ 	.byte	0xca, 0x01, 0xcf, 0x3a, 0x27, 0x51, 0x1a, 0x40, 0x30, 0xcc, 0x2d, 0xf3, 0xe1, 0x0c, 0x21, 0x40
        /*0040*/ 	.byte	0x0d, 0xb7, 0xfc, 0x82, 0x8e, 0x35, 0x25, 0x40
.L_8:


//--------------------- .text._Z23compute_expected_kernelPiS_i --------------------------
	.section	.text._Z23compute_expected_kernelPiS_i,"ax",@progbits
	.align	128
        .global         _Z23compute_expected_kernelPiS_i
        .type           _Z23compute_expected_kernelPiS_i,@function
        .size           _Z23compute_expected_kernelPiS_i,(.L_x_2 - _Z23compute_expected_kernelPiS_i)
        .other          _Z23compute_expected_kernelPiS_i,@"STO_CUDA_ENTRY STV_DEFAULT"
_Z23compute_expected_kernelPiS_i:
.text._Z23compute_expected_kernelPiS_i:
[----:B------:R-:W-:Y:S01]  /*0000*/  LDC R1, c[0x0][0x37c] ;  /* 0x0000df00ff017b82 */ /* 0x000fe20000000800 */
[----:B------:R-:W0:Y:S07]  /*0010*/  S2R R0, SR_TID.X ;  /* 0x0000000000007919 */ /* 0x000e2e0000002100 */
[----:B------:R-:W0:Y:S01]  /*0020*/  S2UR UR4, SR_CTAID.X ;  /* 0x00000000000479c3 */ /* 0x000e220000002500 */
[----:B------:R-:W1:Y:S07]  /*0030*/  LDCU UR5, c[0x0][0x390] ;  /* 0x00007200ff0577ac */ /* 0x000e6e0008000800 */
[----:B------:R-:W0:Y:S02]  /*0040*/  LDC R7, c[0x0][0x360] ;  /* 0x0000d800ff077b82 */ /* 0x000e240000000800 */
[----:B0-----:R-:W-:-:S05]  /*0050*/  IMAD R7, R7, UR4, R0 ;  /* 0x0000000407077c24 */ /* 0x001fca000f8e0200 */
[----:B-1----:R-:W-:-:S13]  /*0060*/  ISETP.GE.AND P0, PT, R7, UR5, PT ;  /* 0x0000000507007c0c */ /* 0x002fda000bf06270 */
[----:B------:R-:W-:Y:S05]  /*0070*/  @P0 EXIT ;  /* 0x000000000000094d */ /* 0x000fea0003800000 */
[----:B------:R-:W0:Y:S01]  /*0080*/  LDC.64 R2, c[0x0][0x380] ;  /* 0x0000e000ff027b82 */ /* 0x000e220000000a00 */
[----:B------:R-:W1:Y:S07]  /*0090*/  LDCU.64 UR4, c[0x0][0x358] ;  /* 0x00006b00ff0477ac */ /* 0x000e6e0008000a00 */
[----:B------:R-:W2:Y:S01]  /*00a0*/  LDC.64 R4, c[0x0][0x388] ;  /* 0x0000e200ff047b82 */ /* 0x000ea20000000a00 */
[----:B0-----:R-:W-:-:S06]  /*00b0*/  IMAD.WIDE R2, R7, 0x4, R2 ;  /* 0x0000000407027825 */ /* 0x001fcc00078e0202 */
[----:B-1----:R-:W3:Y:S01]  /*00c0*/  LDG.E R2, desc[UR4][R2.64] ;  /* 0x0000000402027981 */ /* 0x002ee2000c1e1900 */
[----:B--2---:R-:W-:Y:S01]  /*00d0*/  IMAD.WIDE R4, R7, 0x4, R4 ;  /* 0x0000000407047825 */ /* 0x004fe200078e0204 */
[----:B---3--:R-:W-:-:S05]  /*00e0*/  SHF.L.U32 R7, R2, 0x1, RZ ;  /* 0x0000000102077819 */ /* 0x008fca00000006ff */
[----:B------:R-:W-:Y:S01]  /*00f0*/  STG.E desc[UR4][R4.64], R7 ;  /* 0x0000000704007986 */ /* 0x000fe2000c101904 */
[----:B------:R-:W-:Y:S05]  /*0100*/  EXIT ;  /* 0x000000000000794d */ /* 0x000fea0003800000 */
.L_x_0:
[----:B------:R-:W-:-:S00]  /*0110*/  BRA `(.L_x_0) ;  /* 0xfffffffc00fc7947 */ /* 0x000fc0000383ffff */
[----:B------:R-:W-:-:S00]  /*0120*/  NOP ;  /* 0x0000000000007918 */ /* 0x000fc00000000000 */
        /* <DEDUP_REMOVED lines=13> */
.L_x_2:


//--------------------- .text._Z29generate_random_inputs_kernelPiii --------------------------
	.section	.text._Z29generate_random_inputs_kernelPiii,"ax",@progbits
	.align	128
        .global         _Z29generate_random_inputs_kernelPiii
        .type           _Z29generate_random_inputs_kernelPiii,@function
        .size           _Z29generate_random_inputs_kernelPiii,(.L_x_3 - _Z29generate_random_inputs_kernelPiii)
        .other          _Z29generate_random_inputs_kernelPiii,@"STO_CUDA_ENTRY STV_DEFAULT"
_Z29generate_random_inputs_kernelPiii:
.text._Z29generate_random_inputs_kernelPiii:
        /* <DEDUP_REMOVED lines=8> */
[----:B------:R-:W0:Y:S02]  /*0080*/  LDCU UR4, c[0x0][0x38c] ;  /* 0x00007180ff0477ac */ /* 0x000e240008000800 */
[----:B0-----:R-:W-:Y:S01]  /*0090*/  VIADD R4, R5, UR4 ;  /* 0x0000000405047c36 */ /* 0x001fe20008000000 */
[----:B------:R-:W0:Y:S04]  /*00a0*/  LDCU.64 UR4, c[0x0][0x358] ;  /* 0x00006b00ff0477ac */ /* 0x000e280008000a00 */
[C---:B------:R-:W-:Y:S02]  /*00b0*/  LOP3.LUT R0, R4.reuse, 0xaad26b49, RZ, 0x3c, !PT ;  /* 0xaad26b4904007812 */ /* 0x040fe400078e3cff */
[----:B------:R-:W-:-:S03]  /*00c0*/  ISETP.GT.AND P0, PT, R4, -0x1, PT ;  /* 0xffffffff0400780c */ /* 0x000fc60003f04270 */
[----:B------:R-:W-:-:S04]  /*00d0*/  IMAD R0, R0, 0x4182bed5, RZ ;  /* 0x4182bed500007824 */ /* 0x000fc800078e02ff */
[C---:B------:R-:W-:Y:S01]  /*00e0*/  VIADD R2, R0.reuse, 0x75bcd15 ;  /* 0x075bcd1500027836 */ /* 0x040fe20000000000 */
[C---:B------:R-:W-:Y:S01]  /*00f0*/  IADD3 R4, PT, PT, R0.reuse, 0x583f19, RZ ;  /* 0x00583f1900047810 */ /* 0x040fe20007ffe0ff */
[----:B------:R-:W-:-:S03]  /*0100*/  VIADD R10, R0, 0xd9f6dc18 ;  /* 0xd9f6dc18000a7836 */ /* 0x000fc60000000000 */
[----:B------:R-:W-:Y:S01]  /*0110*/  SHF.R.U32.HI R3, RZ, 0x2, R2 ;  /* 0x00000002ff037819 */ /* 0x000fe20000011602 */
[----:B------:R-:W-:Y:S01]  /*0120*/  IMAD.SHL.U32 R7, R4, 0x10, RZ ;  /* 0x0000001004077824 */ /* 0x000fe200078e00ff */
[----:B------:R-:W-:Y:S02]  /*0130*/  @!P0 IADD3 R10, PT, PT, R0, -0x73a9a5a1, RZ ;  /* 0x8c565a5f000a8810 */ /* 0x000fe40007ffe0ff */
[----:B------:R-:W-:Y:S02]  /*0140*/  LOP3.LUT R6, R3, R2, RZ, 0x3c, !PT ;  /* 0x0000000203067212 */ /* 0x000fe400078e3cff */
[----:B------:R-:W1:Y:S02]  /*0150*/  LDC.64 R2, c[0x0][0x380] ;  /* 0x0000e000ff027b82 */ /* 0x000e640000000a00 */
[----:B------:R-:W-:-:S04]  /*0160*/  SHF.L.U32 R8, R6, 0x1, RZ ;  /* 0x0000000106087819 */ /* 0x000fc800000006ff */
[----:B------:R-:W-:-:S04]  /*0170*/  LOP3.LUT R7, R4, R7, R8, 0x96, !PT ;  /* 0x0000000704077212 */ /* 0x000fc800078e9608 */
[----:B------:R-:W-:-:S04]  /*0180*/  LOP3.LUT R7, R7, R6, RZ, 0x3c, !PT ;  /* 0x0000000607077212 */ /* 0x000fc800078e3cff */
[----:B------:R-:W-:-:S05]  /*0190*/  IADD3 R7, PT, PT, R10, 0x587c5, R7 ;  /* 0x000587c50a077810 */ /* 0x000fca0007ffe007 */
[----:B------:R-:W-:-:S05]  /*01a0*/  IMAD.HI.U32 R0, R7, 0x10624dd3, RZ ;  /* 0x10624dd307007827 */ /* 0x000fca00078e00ff */
[----:B------:R-:W-:Y:S01]  /*01b0*/  SHF.R.U32.HI R0, RZ, 0x6, R0 ;  /* 0x00000006ff007819 */ /* 0x000fe20000011600 */
[----:B-1----:R-:W-:-:S04]  /*01c0*/  IMAD.WIDE R2, R5, 0x4, R2 ;  /* 0x0000000405027825 */ /* 0x002fc800078e0202 */
[----:B------:R-:W-:-:S05]  /*01d0*/  IMAD R7, R0, -0x3e8, R7 ;  /* 0xfffffc1800077824 */ /* 0x000fca00078e0207 */
[----:B0-----:R-:W-:Y:S01]  /*01e0*/  STG.E desc[UR4][R2.64], R7 ;  /* 0x0000000702007986 */ /* 0x001fe2000c101904 */
[----:B------:R-:W-:Y:S05]  /*01f0*/  EXIT ;  /* 0x000000000000794d */ /* 0x000fea0003800000 */
.L_x_1:
        /* <DEDUP_REMOVED lines=16> */
.L_x_3:


//--------------------- .nv.global.init           --------------------------
	.section	.nv.global.init,"aw",@progbits
	.align	4
.nv.global.init:
	.type		mrg32k3aM1SubSeq,@object
	.size		mrg32k3aM1SubSeq,(mrg32k3aM2SubSeq - mrg32k3aM1SubSeq)
mrg32k3aM1SubSeq:
        /*0000*/ 	.byte	0x0b, 0xcc, 0xee, 0x04, 0x73, 0x29, 0x8b, 0x6f, 0xf6, 0x53, 0x03, 0xf6, 0x23, 0xf6, 0xea, 0xda
        /* <DEDUP_REMOVED lines=125> */
	.type		mrg32k3aM2SubSeq,@object
	.size		mrg32k3aM2SubSeq,(mrg32k3aM1 - mrg32k3aM2SubSeq)
mrg32k3aM2SubSeq:
        /* <DEDUP_REMOVED lines=126> */
	.type		mrg32k3aM1,@object
	.size		mrg32k3aM1,(mrg32k3aM1Seq - mrg32k3aM1)
mrg32k3aM1:
        /* <DEDUP_REMOVED lines=144> */
	.type		mrg32k3aM1Seq,@object
	.size		mrg32k3aM1Seq,(mrg32k3aM2 - mrg32k3aM1Seq)
mrg32k3aM1Seq:
        /* <DEDUP_REMOVED lines=144> */
	.type		mrg32k3aM2,@object
	.size		mrg32k3aM2,(mrg32k3aM2Seq - mrg32k3aM2)
mrg32k3aM2:
        /* <DEDUP_REMOVED lines=144> */
	.type		mrg32k3aM2Seq,@object
	.size		mrg32k3aM2Seq,(precalc_xorwow_matrix - mrg32k3aM2Seq)
mrg32k3aM2Seq:
        /* <DEDUP_REMOVED lines=144> */
	.type		precalc_xorwow_matrix,@object
	.size		precalc_xorwow_matrix,(precalc_xorwow_offset_matrix - precalc_xorwow_matrix)
precalc_xorwow_matrix:
        /* <DEDUP_REMOVED lines=6400> */
	.type		precalc_xorwow_offset_matrix,@object
	.size		precalc_xorwow_offset_matrix,(.L_1 - precalc_xorwow_offset_matrix)
precalc_xorwow_offset_matrix:
        /* <DEDUP_REMOVED lines=6400> */
.L_1:


//--------------------- .nv.shared.reserved.0     --------------------------
	.section	.nv.shared.reserved.0,"aw",@nobits
	.weak		__nv_reservedSMEM_offset_0_alias
	.size		__nv_reservedSMEM_offset_0_alias, 0, 64
	.other		__nv_reservedSMEM_offset_0_alias,@"STO_CUDA_RESERVED_SHARED STV_DEFAULT"
__nv_reservedSMEM_offset_0_alias:
	.zero		0
	.zero		64


//--------------------- .nv.constant0._Z23compute_expected_kernelPiS_i --------------------------
	.section	.nv.constant0._Z23compute_expected_kernelPiS_i,"a",@progbits
	.sectionflags	@""
	.align	4
.nv.constant0._Z23compute_expected_kernelPiS_i:
	.zero		916


//--------------------- .nv.constant0._Z29generate_random_inputs_kernelPiii --------------------------
	.section	.nv.constant0._Z29generate_random_inputs_kernelPiii,"a",@progbits
	.sectionflags	@""
	.align	4
.nv.constant0._Z29generate_random_inputs_kernelPiii:
	.zero		912


//--------------------- SYMBOLS --------------------------

	.type		.nv.reservedSmem.offset0,@object
	.size		.nv.reservedSmem.offset0,0x4
